//
// Generated by NVIDIA NVVM Compiler
//
// Compiler Build ID: CL-36424714
// Cuda compilation tools, release 13.0, V13.0.88
// Based on NVVM 20.0.0
//

.version 9.0
.target sm_100
.address_size 64

	// .globl	_Z6kernelv
// _ZZ6kernelvE12HT_FULL_FLAG has been demoted

.visible .entry _Z6kernelv()
{
	.reg .b32 	%r<2>;
	// demoted variable
	.shared .align 4 .u32 _ZZ6kernelvE12HT_FULL_FLAG;
	mov.b32 	%r1, 0;
	st.volatile.shared.u32 	[_ZZ6kernelvE12HT_FULL_FLAG], %r1;
	bar.sync 	0;
	ret;

}


// ===== COMPILED SASS (sm_100) =====

	.target	sm_100

	.elftype	@"ET_EXEC"


//--------------------- .note.nv.tkinfo           --------------------------
	.section	.note.nv.tkinfo,"",@"SHT_NOTE"
	.sectionflags	@"SHF_NOTE_NV_TKINFO"
	.tkinfo
        /*0018*/ 	.word	0x00000002
        /*0030*/ 	.string	""
        /*0030*/ 	.string	"ptxas"
        /*0030*/ 	.string	"Cuda compilation tools, release 13.0, V13.0.88"
        /*0030*/ 	.string	"Build cuda_13.0.r13.0/compiler.36424714_0"
        /*0030*/ 	.string	"-arch sm_100 -m 64 "



//--------------------- .note.nv.cuinfo           --------------------------
	.section	.note.nv.cuinfo,"",@"SHT_NOTE"
	.sectionflags	@"SHF_NOTE_NV_CUINFO"
        /*0018*/ 	.short	0x0002
        /*001a*/ 	.short	0x0064
        /*001c*/ 	.short	0x0082
	.zero		2


//--------------------- .nv.info                  --------------------------
	.section	.nv.info,"",@"SHT_CUDA_INFO"
	.align	4


	//----- nvinfo : EIATTR_REGCOUNT
	.align		4
        /*0000*/ 	.byte	0x04, 0x2f
        /*0002*/ 	.short	(.L_1 - .L_0)
	.align		4
.L_0:
        /*0004*/ 	.word	index@(_Z6kernelv)
        /*0008*/ 	.word	0x00000004


	//----- nvinfo : EIATTR_FRAME_SIZE
	.align		4
.L_1:
        /*000c*/ 	.byte	0x04, 0x11
        /*000e*/ 	.short	(.L_3 - .L_2)
	.align		4
.L_2:
        /*0010*/ 	.word	index@(_Z6kernelv)
        /*0014*/ 	.word	0x00000000


	//----- nvinfo : EIATTR_MIN_STACK_SIZE
	.align		4
.L_3:
        /*0018*/ 	.byte	0x04, 0x12
        /*001a*/ 	.short	(.L_5 - .L_4)
	.align		4
.L_4:
        /*001c*/ 	.word	index@(_Z6kernelv)
        /*0020*/ 	.word	0x00000000
.L_5:


//--------------------- .nv.compat                --------------------------
	.section	.nv.compat,"",@"SHT_CUDA_COMPAT_INFO"
	.align	4
        /*0000*/ 	.byte	0x02, 0x09, 0x00, 0x00, 0x02, 0x02, 0x01, 0x00, 0x02, 0x05, 0x05, 0x00, 0x03, 0x07, 0x01, 0x01
        /*0010*/ 	.byte	0x02, 0x03, 0x00, 0x00, 0x02, 0x06, 0x01, 0x00, 0x04, 0x0b, 0x08, 0x00, 0x09, 0x00, 0x00, 0x00
        /*0020*/ 	.byte	0x00, 0x00, 0x00, 0x00


//--------------------- .nv.info._Z6kernelv       --------------------------
	.section	.nv.info._Z6kernelv,"",@"SHT_CUDA_INFO"
	.sectionflags	@""
	.align	4


	//----- nvinfo : EIATTR_CUDA_API_VERSION
	.align		4
        /*0000*/ 	.byte	0x04, 0x37
        /*0002*/ 	.short	(.L_7 - .L_6)
.L_6:
        /*0004*/ 	.word	0x00000082


	//----- nvinfo : EIATTR_SPARSE_MMA_MASK
	.align		4
.L_7:
        /*0008*/ 	.byte	0x03, 0x50
        /*000a*/ 	.short	0x0000


	//----- nvinfo : EIATTR_MAXREG_COUNT
	.align		4
        /*000c*/ 	.byte	0x03, 0x1b
        /*000e*/ 	.short	0x00ff


	//----- nvinfo : EIATTR_NUM_BARRIERS
	.align		4
        /*0010*/ 	.byte	0x02, 0x4c
        /*0012*/ 	.byte	0x01
	.zero		1


	//----- nvinfo : EIATTR_MERCURY_ISA_VERSION
	.align		4
        /*0014*/ 	.byte	0x03, 0x5f
        /*0016*/ 	.short	0x0101


	//----- nvinfo : EIATTR_VRC_CTA_INIT_COUNT
	.align		4
        /*0018*/ 	.byte	0x02, 0x4a
	.zero		1
	.zero		1


	//----- nvinfo : EIATTR_EXIT_INSTR_OFFSETS
	.align		4
        /*001c*/ 	.byte	0x04, 0x1c
        /*001e*/ 	.short	(.L_9 - .L_8)


	//   ....[0]....
.L_8:
        /*0020*/ 	.word	0x00000060


	//----- nvinfo : EIATTR_SW_WAR
	.align		4
.L_9:
        /*0024*/ 	.byte	0x04, 0x36
        /*0026*/ 	.short	(.L_11 - .L_10)
.L_10:
        /*0028*/ 	.word	0x00000008
.L_11:


//--------------------- .nv.callgraph             --------------------------
	.section	.nv.callgraph,"",@"SHT_CUDA_CALLGRAPH"
	.align	4
	.sectionentsize	8
	.align		4
        /*0000*/ 	.word	0x00000000
	.align		4
        /*0004*/ 	.word	0xffffffff
	.align		4
        /*0008*/ 	.word	0x00000000
	.align		4
        /*000c*/ 	.word	0xfffffffe
	.align		4
        /*0010*/ 	.word	0x00000000
	.align		4
        /*0014*/ 	.word	0xfffffffd
	.align		4
        /*0018*/ 	.word	0x00000000
	.align		4
        /*001c*/ 	.word	0xfffffffc


//--------------------- .text._Z6kernelv          --------------------------
	.section	.text._Z6kernelv,"ax",@progbits
	.align	128
        .global         _Z6kernelv
        .type           _Z6kernelv,@function
        .size           _Z6kernelv,(.L_x_1 - _Z6kernelv)
        .other          _Z6kernelv,@"STO_CUDA_ENTRY STV_DEFAULT"
_Z6kernelv:
.text._Z6kernelv:
[----:B------:R-:W-:Y:S08]  /*0000*/  LDC R1, c[0x0][0x37c] ;  /* 0x0000df00ff017b82 */ /* 0x000ff00000000800 */
[----:B------:R-:W0:Y:S01]  /*0010*/  S2UR UR5, SR_CgaCtaId ;  /* 0x00000000000579c3 */ /* 0x000e220000008800 */
[----:B------:R-:W-:Y:S02]  /*0020*/  UMOV UR4, 0x400 ;  /* 0x0000040000047882 */ /* 0x000fe40000000000 */
[----:B0-----:R-:W-:-:S09]  /*0030*/  ULEA UR4, UR5, UR4, 0x18 ;  /* 0x0000000405047291 */ /* 0x001fd2000f8ec0ff */
[----:B------:R-:W-:Y:S01]  /*0040*/  STS [UR4], RZ ;  /* 0x000000ffff007988 */ /* 0x000fe20008000804 */
[----:B------:R-:W-:Y:S06]  /*0050*/  BAR.SYNC.DEFER_BLOCKING 0x0 ;  /* 0x0000000000007b1d */ /* 0x000fec0000010000 */
[----:B------:R-:W-:Y:S05]  /*0060*/  EXIT ;  /* 0x000000000000794d */ /* 0x000fea0003800000 */
.L_x_0:
[----:B------:R-:W-:-:S00]  /*0070*/  BRA `(.L_x_0) ;  /* 0xfffffffc00fc7947 */ /* 0x000fc0000383ffff */
[----:B------:R-:W-:-:S00]  /*0080*/  NOP ;  /* 0x0000000000007918 */ /* 0x000fc00000000000 */
[----:B------:R-:W-:-:S00]  /*0090*/  NOP ;  /* 0x0000000000007918 */ /* 0x000fc00000000000 */
[----:B------:R-:W-:-:S00]  /*00a0*/  NOP ;  /* 0x0000000000007918 */ /* 0x000fc00000000000 */
[----:B------:R-:W-:-:S00]  /*00b0*/  NOP ;  /* 0x0000000000007918 */ /* 0x000fc00000000000 */
[----:B------:R-:W-:-:S00]  /*00c0*/  NOP ;  /* 0x0000000000007918 */ /* 0x000fc00000000000 */
[----:B------:R-:W-:-:S00]  /*00d0*/  NOP ;  /* 0x0000000000007918 */ /* 0x000fc00000000000 */
[----:B------:R-:W-:-:S00]  /*00e0*/  NOP ;  /* 0x0000000000007918 */ /* 0x000fc00000000000 */
[----:B------:R-:W-:-:S00]  /*00f0*/  NOP ;  /* 0x0000000000007918 */ /* 0x000fc00000000000 */
.L_x_1:


//--------------------- .nv.shared._Z6kernelv     --------------------------
	.section	.nv.shared._Z6kernelv,"aw",@nobits
	.sectionflags	@""
	.align	4
.nv.shared._Z6kernelv:
	.zero		1028


//--------------------- .nv.shared.reserved.0     --------------------------
	.section	.nv.shared.reserved.0,"aw",@nobits
	.weak		__nv_reservedSMEM_offset_0_alias
	.size		__nv_reservedSMEM_offset_0_alias, 0, 64
	.other		__nv_reservedSMEM_offset_0_alias,@"STO_CUDA_RESERVED_SHARED STV_DEFAULT"
__nv_reservedSMEM_offset_0_alias:
	.zero		0
	.zero		64


//--------------------- .nv.constant0._Z6kernelv  --------------------------
	.section	.nv.constant0._Z6kernelv,"a",@progbits
	.sectionflags	@""
	.align	4
.nv.constant0._Z6kernelv:
	.zero		896


//--------------------- SYMBOLS --------------------------

	.type		.nv.reservedSmem.offset0,@object
	.size		.nv.reservedSmem.offset0,0x4
	.type		.nv.reservedSmem.cap,@object
	.size		.nv.reservedSmem.cap,0x4
